//
// Generated by NVIDIA NVVM Compiler
//
// Compiler Build ID: CL-36424714
// Cuda compilation tools, release 13.0, V13.0.88
// Based on NVVM 20.0.0
//

.version 9.0
.target sm_100
.address_size 64

	// .globl	_Z16primeSieveKernelPii

.visible .entry _Z16primeSieveKernelPii(
	.param .u64 .ptr .align 1 _Z16primeSieveKernelPii_param_0,
	.param .u32 _Z16primeSieveKernelPii_param_1
)
{
	.reg .pred 	%p<4>;
	.reg .b32 	%r<13>;
	.reg .b64 	%rd<5>;

	ld.param.u64 	%rd2, [_Z16primeSieveKernelPii_param_0];
	ld.param.u32 	%r6, [_Z16primeSieveKernelPii_param_1];
	mov.u32 	%r7, %ntid.x;
	mov.u32 	%r8, %ctaid.x;
	mov.u32 	%r9, %tid.x;
	mad.lo.s32 	%r1, %r7, %r8, %r9;
	setp.ge.s32 	%p1, %r1, %r6;
	@%p1 bra 	$L__BB0_4;
	shl.b32 	%r10, %r1, 1;
	add.s32 	%r2, %r10, 3;
	add.s32 	%r12, %r2, %r1;
	setp.gt.s32 	%p2, %r12, 49999999;
	@%p2 bra 	$L__BB0_4;
	cvta.to.global.u64 	%rd1, %rd2;
$L__BB0_3:
	mul.wide.s32 	%rd3, %r12, 4;
	add.s64 	%rd4, %rd1, %rd3;
	mov.b32 	%r11, 1;
	st.global.u32 	[%rd4], %r11;
	add.s32 	%r12, %r2, %r12;
	setp.lt.s32 	%p3, %r12, 50000000;
	@%p3 bra 	$L__BB0_3;
$L__BB0_4:
	ret;

}


// ===== COMPILED SASS (sm_100) =====

	.target	sm_100

	.elftype	@"ET_EXEC"


//--------------------- .note.nv.tkinfo           --------------------------
	.section	.note.nv.tkinfo,"",@"SHT_NOTE"
	.sectionflags	@"SHF_NOTE_NV_TKINFO"
	.tkinfo
        /*0018*/ 	.word	0x00000002
        /*0030*/ 	.string	""
        /*0030*/ 	.string	"ptxas"
        /*0030*/ 	.string	"Cuda compilation tools, release 13.0, V13.0.88"
        /*0030*/ 	.string	"Build cuda_13.0.r13.0/compiler.36424714_0"
        /*0030*/ 	.string	"-arch sm_100 -m 64 "



//--------------------- .note.nv.cuinfo           --------------------------
	.section	.note.nv.cuinfo,"",@"SHT_NOTE"
	.sectionflags	@"SHF_NOTE_NV_CUINFO"
        /*0018*/ 	.short	0x0002
        /*001a*/ 	.short	0x0064
        /*001c*/ 	.short	0x0082
	.zero		2


//--------------------- .nv.info                  --------------------------
	.section	.nv.info,"",@"SHT_CUDA_INFO"
	.align	4


	//----- nvinfo : EIATTR_REGCOUNT
	.align		4
        /*0000*/ 	.byte	0x04, 0x2f
        /*0002*/ 	.short	(.L_1 - .L_0)
	.align		4
.L_0:
        /*0004*/ 	.word	index@(_Z16primeSieveKernelPii)
        /*0008*/ 	.word	0x0000000c


	//----- nvinfo : EIATTR_FRAME_SIZE
	.align		4
.L_1:
        /*000c*/ 	.byte	0x04, 0x11
        /*000e*/ 	.short	(.L_3 - .L_2)
	.align		4
.L_2:
        /*0010*/ 	.word	index@(_Z16primeSieveKernelPii)
        /*0014*/ 	.word	0x00000000


	//----- nvinfo : EIATTR_MIN_STACK_SIZE
	.align		4
.L_3:
        /*0018*/ 	.byte	0x04, 0x12
        /*001a*/ 	.short	(.L_5 - .L_4)
	.align		4
.L_4:
        /*001c*/ 	.word	index@(_Z16primeSieveKernelPii)
        /*0020*/ 	.word	0x00000000
.L_5:


//--------------------- .nv.compat                --------------------------
	.section	.nv.compat,"",@"SHT_CUDA_COMPAT_INFO"
	.align	4
        /*0000*/ 	.byte	0x02, 0x09, 0x00, 0x00, 0x02, 0x02, 0x01, 0x00, 0x02, 0x05, 0x05, 0x00, 0x03, 0x07, 0x01, 0x01
        /*0010*/ 	.byte	0x02, 0x03, 0x00, 0x00, 0x02, 0x06, 0x01, 0x00, 0x04, 0x0b, 0x08, 0x00, 0x09, 0x00, 0x00, 0x00
        /*0020*/ 	.byte	0x00, 0x00, 0x00, 0x00


//--------------------- .nv.info._Z16primeSieveKernelPii --------------------------
	.section	.nv.info._Z16primeSieveKernelPii,"",@"SHT_CUDA_INFO"
	.sectionflags	@""
	.align	4


	//----- nvinfo : EIATTR_CUDA_API_VERSION
	.align		4
        /*0000*/ 	.byte	0x04, 0x37
        /*0002*/ 	.short	(.L_7 - .L_6)
.L_6:
        /*0004*/ 	.word	0x00000082


	//----- nvinfo : EIATTR_KPARAM_INFO
	.align		4
.L_7:
        /*0008*/ 	.byte	0x04, 0x17
        /*000a*/ 	.short	(.L_9 - .L_8)
.L_8:
        /*000c*/ 	.word	0x00000000
        /*0010*/ 	.short	0x0001
        /*0012*/ 	.short	0x0008
        /*0014*/ 	.byte	0x00, 0xf0, 0x11, 0x00


	//----- nvinfo : EIATTR_KPARAM_INFO
	.align		4
.L_9:
        /*0018*/ 	.byte	0x04, 0x17
        /*001a*/ 	.short	(.L_11 - .L_10)
.L_10:
        /*001c*/ 	.word	0x00000000
        /*0020*/ 	.short	0x0000
        /*0022*/ 	.short	0x0000
        /*0024*/ 	.byte	0x00, 0xf5, 0x21, 0x00


	//----- nvinfo : EIATTR_SPARSE_MMA_MASK
	.align		4
.L_11:
        /*0028*/ 	.byte	0x03, 0x50
        /*002a*/ 	.short	0x0000


	//----- nvinfo : EIATTR_MAXREG_COUNT
	.align		4
        /*002c*/ 	.byte	0x03, 0x1b
        /*002e*/ 	.short	0x00ff


	//----- nvinfo : EIATTR_MERCURY_ISA_VERSION
	.align		4
        /*0030*/ 	.byte	0x03, 0x5f
        /*0032*/ 	.short	0x0101


	//----- nvinfo : EIATTR_VRC_CTA_INIT_COUNT
	.align		4
        /*0034*/ 	.byte	0x02, 0x4a
	.zero		1
	.zero		1


	//----- nvinfo : EIATTR_EXIT_INSTR_OFFSETS
	.align		4
        /*0038*/ 	.byte	0x04, 0x1c
        /*003a*/ 	.short	(.L_13 - .L_12)


	//   ....[0]....
.L_12:
        /*003c*/ 	.word	0x00000070


	//   ....[1]....
        /*0040*/ 	.word	0x000000b0


	//   ....[2]....
        /*0044*/ 	.word	0x00000140


	//----- nvinfo : EIATTR_CRS_STACK_SIZE
	.align		4
.L_13:
        /*0048*/ 	.byte	0x04, 0x1e
        /*004a*/ 	.short	(.L_15 - .L_14)
.L_14:
        /*004c*/ 	.word	0x00000000


	//----- nvinfo : EIATTR_CBANK_PARAM_SIZE
	.align		4
.L_15:
        /*0050*/ 	.byte	0x03, 0x19
        /*0052*/ 	.short	0x000c


	//----- nvinfo : EIATTR_PARAM_CBANK
	.align		4
        /*0054*/ 	.byte	0x04, 0x0a
        /*0056*/ 	.short	(.L_17 - .L_16)
	.align		4
.L_16:
        /*0058*/ 	.word	index@(.nv.constant0._Z16primeSieveKernelPii)
        /*005c*/ 	.short	0x0380
        /*005e*/ 	.short	0x000c


	//----- nvinfo : EIATTR_SW_WAR
	.align		4
.L_17:
        /*0060*/ 	.byte	0x04, 0x36
        /*0062*/ 	.short	(.L_19 - .L_18)
.L_18:
        /*0064*/ 	.word	0x00000008
.L_19:


//--------------------- .nv.callgraph             --------------------------
	.section	.nv.callgraph,"",@"SHT_CUDA_CALLGRAPH"
	.align	4
	.sectionentsize	8
	.align		4
        /*0000*/ 	.word	0x00000000
	.align		4
        /*0004*/ 	.word	0xffffffff
	.align		4
        /*0008*/ 	.word	0x00000000
	.align		4
        /*000c*/ 	.word	0xfffffffe
	.align		4
        /*0010*/ 	.word	0x00000000
	.align		4
        /*0014*/ 	.word	0xfffffffd
	.align		4
        /*0018*/ 	.word	0x00000000
	.align		4
        /*001c*/ 	.word	0xfffffffc


//--------------------- .text._Z16primeSieveKernelPii --------------------------
	.section	.text._Z16primeSieveKernelPii,"ax",@progbits
	.align	128
        .global         _Z16primeSieveKernelPii
        .type           _Z16primeSieveKernelPii,@function
        .size           _Z16primeSieveKernelPii,(.L_x_2 - _Z16primeSieveKernelPii)
        .other          _Z16primeSieveKernelPii,@"STO_CUDA_ENTRY STV_DEFAULT"
_Z16primeSieveKernelPii:
.text._Z16primeSieveKernelPii:
[----:B------:R-:W-:Y:S01]  /*0000*/  LDC R1, c[0x0][0x37c] ;  /* 0x0000df00ff017b82 */ /* 0x000fe20000000800 */
[----:B------:R-:W0:Y:S01]  /*0010*/  S2R R0, SR_CTAID.X ;  /* 0x0000000000007919 */ /* 0x000e220000002500 */
[----:B------:R-:W0:Y:S01]  /*0020*/  LDCU UR4, c[0x0][0x360] ;  /* 0x00006c00ff0477ac */ /* 0x000e220008000800 */
[----:B------:R-:W0:Y:S01]  /*0030*/  S2R R3, SR_TID.X ;  /* 0x0000000000037919 */ /* 0x000e220000002100 */
[----:B------:R-:W1:Y:S01]  /*0040*/  LDCU UR5, c[0x0][0x388] ;  /* 0x00007100ff0577ac */ /* 0x000e620008000800 */
[----:B0-----:R-:W-:-:S05]  /*0050*/  IMAD R0, R0, UR4, R3 ;  /* 0x0000000400007c24 */ /* 0x001fca000f8e0203 */
[----:B-1----:R-:W-:-:S13]  /*0060*/  ISETP.GE.AND P0, PT, R0, UR5, PT ;  /* 0x0000000500007c0c */ /* 0x002fda000bf06270 */
[----:B------:R-:W-:Y:S05]  /*0070*/  @P0 EXIT ;  /* 0x000000000000094d */ /* 0x000fea0003800000 */
[----:B------:R-:W-:-:S05]  /*0080*/  LEA R7, R0, 0x3, 0x1 ;  /* 0x0000000300077811 */ /* 0x000fca00078e08ff */
[----:B------:R-:W-:-:S05]  /*0090*/  IMAD.IADD R0, R0, 0x1, R7 ;  /* 0x0000000100007824 */ /* 0x000fca00078e0207 */
[----:B------:R-:W-:-:S13]  /*00a0*/  ISETP.GT.AND P0, PT, R0, 0x2faf07f, PT ;  /* 0x02faf07f0000780c */ /* 0x000fda0003f04270 */
[----:B------:R-:W-:Y:S05]  /*00b0*/  @P0 EXIT ;  /* 0x000000000000094d */ /* 0x000fea0003800000 */
[----:B------:R-:W0:Y:S01]  /*00c0*/  LDC.64 R4, c[0x0][0x380] ;  /* 0x0000e000ff047b82 */ /* 0x000e220000000a00 */
[----:B------:R-:W-:Y:S01]  /*00d0*/  HFMA2 R9, -RZ, RZ, 0, 5.9604644775390625e-08 ;  /* 0x00000001ff097431 */ /* 0x000fe200000001ff */
[----:B------:R-:W1:Y:S06]  /*00e0*/  LDCU.64 UR4, c[0x0][0x358] ;  /* 0x00006b00ff0477ac */ /* 0x000e6c0008000a00 */
.L_x_0:
[----:B0-----:R-:W-:-:S04]  /*00f0*/  IMAD.WIDE R2, R0, 0x4, R4 ;  /* 0x0000000400027825 */ /* 0x001fc800078e0204 */
[----:B------:R-:W-:Y:S01]  /*0100*/  IMAD.IADD R0, R7, 0x1, R0 ;  /* 0x0000000107007824 */ /* 0x000fe200078e0200 */
[----:B-1----:R2:W-:Y:S04]  /*0110*/  STG.E desc[UR4][R2.64], R9 ;  /* 0x0000000902007986 */ /* 0x0025e8000c101904 */
[----:B------:R-:W-:-:S13]  /*0120*/  ISETP.GE.AND P0, PT, R0, 0x2faf080, PT ;  /* 0x02faf0800000780c */ /* 0x000fda0003f06270 */
[----:B--2---:R-:W-:Y:S05]  /*0130*/  @!P0 BRA `(.L_x_0) ;  /* 0xfffffffc00ec8947 */ /* 0x004fea000383ffff */
[----:B------:R-:W-:Y:S05]  /*0140*/  EXIT ;  /* 0x000000000000794d */ /* 0x000fea0003800000 */
.L_x_1:
[----:B------:R-:W-:-:S00]  /*0150*/  BRA `(.L_x_1) ;  /* 0xfffffffc00fc7947 */ /* 0x000fc0000383ffff */
[----:B------:R-:W-:-:S00]  /*0160*/  NOP ;  /* 0x0000000000007918 */ /* 0x000fc00000000000 */
        /* <DEDUP_REMOVED lines=9> */
.L_x_2:


//--------------------- .nv.shared.reserved.0     --------------------------
	.section	.nv.shared.reserved.0,"aw",@nobits
	.weak		__nv_reservedSMEM_offset_0_alias
	.size		__nv_reservedSMEM_offset_0_alias, 0, 64
	.other		__nv_reservedSMEM_offset_0_alias,@"STO_CUDA_RESERVED_SHARED STV_DEFAULT"
__nv_reservedSMEM_offset_0_alias:
	.zero		0
	.zero		64


//--------------------- .nv.constant0._Z16primeSieveKernelPii --------------------------
	.section	.nv.constant0._Z16primeSieveKernelPii,"a",@progbits
	.sectionflags	@""
	.align	4
.nv.constant0._Z16primeSieveKernelPii:
	.zero		908


//--------------------- SYMBOLS --------------------------

	.type		.nv.reservedSmem.offset0,@object
	.size		.nv.reservedSmem.offset0,0x4
